//
// Generated by NVIDIA NVVM Compiler
//
// Compiler Build ID: CL-36424714
// Cuda compilation tools, release 13.0, V13.0.88
// Based on NVVM 20.0.0
//

.version 9.0
.target sm_100
.address_size 64

	// .globl	_Z11MatMultiplyP6matrixS0_S0_

.visible .entry _Z11MatMultiplyP6matrixS0_S0_(
	.param .u64 .ptr .align 1 _Z11MatMultiplyP6matrixS0_S0__param_0,
	.param .u64 .ptr .align 1 _Z11MatMultiplyP6matrixS0_S0__param_1,
	.param .u64 .ptr .align 1 _Z11MatMultiplyP6matrixS0_S0__param_2
)
{
	.reg .pred 	%p<10>;
	.reg .b32 	%r<41>;
	.reg .b32 	%f<68>;
	.reg .b64 	%rd<49>;

	ld.param.u64 	%rd9, [_Z11MatMultiplyP6matrixS0_S0__param_0];
	ld.param.u64 	%rd7, [_Z11MatMultiplyP6matrixS0_S0__param_1];
	ld.param.u64 	%rd8, [_Z11MatMultiplyP6matrixS0_S0__param_2];
	cvta.to.global.u64 	%rd1, %rd9;
	mov.u32 	%r20, %ctaid.x;
	mov.u32 	%r21, %ntid.x;
	mov.u32 	%r22, %tid.x;
	mad.lo.s32 	%r1, %r20, %r21, %r22;
	mov.u32 	%r23, %ctaid.y;
	mov.u32 	%r24, %ntid.y;
	mov.u32 	%r25, %tid.y;
	mad.lo.s32 	%r2, %r23, %r24, %r25;
	ld.global.u32 	%r3, [%rd1];
	setp.lt.s32 	%p1, %r3, 1;
	mov.f32 	%f67, 0f00000000;
	@%p1 bra 	$L__BB0_12;
	cvta.to.global.u64 	%rd10, %rd7;
	ld.global.u64 	%rd11, [%rd1+8];
	cvta.to.global.u64 	%rd2, %rd11;
	mul.lo.s32 	%r4, %r3, %r2;
	ld.global.u64 	%rd12, [%rd10+8];
	cvta.to.global.u64 	%rd3, %rd12;
	ld.global.u32 	%r5, [%rd10];
	and.b32  	%r6, %r3, 7;
	setp.lt.u32 	%p2, %r3, 8;
	mov.f32 	%f67, 0f00000000;
	mov.b32 	%r39, 0;
	@%p2 bra 	$L__BB0_4;
	and.b32  	%r39, %r3, 2147483640;
	neg.s32 	%r37, %r39;
	shl.b32 	%r9, %r5, 3;
	mul.wide.u32 	%rd13, %r4, 4;
	add.s64 	%rd14, %rd13, %rd2;
	add.s64 	%rd48, %rd14, 16;
	mov.f32 	%f67, 0f00000000;
	mul.wide.s32 	%rd17, %r5, 4;
	mov.u32 	%r36, %r1;
$L__BB0_3:
	.pragma "nounroll";
	ld.global.f32 	%f17, [%rd48+-16];
	mul.wide.s32 	%rd15, %r36, 4;
	add.s64 	%rd16, %rd3, %rd15;
	ld.global.f32 	%f18, [%rd16];
	fma.rn.f32 	%f19, %f17, %f18, %f67;
	ld.global.f32 	%f20, [%rd48+-12];
	add.s64 	%rd18, %rd16, %rd17;
	ld.global.f32 	%f21, [%rd18];
	fma.rn.f32 	%f22, %f20, %f21, %f19;
	ld.global.f32 	%f23, [%rd48+-8];
	add.s64 	%rd19, %rd18, %rd17;
	ld.global.f32 	%f24, [%rd19];
	fma.rn.f32 	%f25, %f23, %f24, %f22;
	ld.global.f32 	%f26, [%rd48+-4];
	add.s64 	%rd20, %rd19, %rd17;
	ld.global.f32 	%f27, [%rd20];
	fma.rn.f32 	%f28, %f26, %f27, %f25;
	ld.global.f32 	%f29, [%rd48];
	add.s64 	%rd21, %rd20, %rd17;
	ld.global.f32 	%f30, [%rd21];
	fma.rn.f32 	%f31, %f29, %f30, %f28;
	ld.global.f32 	%f32, [%rd48+4];
	add.s64 	%rd22, %rd21, %rd17;
	ld.global.f32 	%f33, [%rd22];
	fma.rn.f32 	%f34, %f32, %f33, %f31;
	ld.global.f32 	%f35, [%rd48+8];
	add.s64 	%rd23, %rd22, %rd17;
	ld.global.f32 	%f36, [%rd23];
	fma.rn.f32 	%f37, %f35, %f36, %f34;
	ld.global.f32 	%f38, [%rd48+12];
	add.s64 	%rd24, %rd23, %rd17;
	ld.global.f32 	%f39, [%rd24];
	fma.rn.f32 	%f67, %f38, %f39, %f37;
	add.s32 	%r37, %r37, 8;
	add.s32 	%r36, %r36, %r9;
	add.s64 	%rd48, %rd48, 32;
	setp.ne.s32 	%p3, %r37, 0;
	@%p3 bra 	$L__BB0_3;
$L__BB0_4:
	setp.eq.s32 	%p4, %r6, 0;
	@%p4 bra 	$L__BB0_12;
	and.b32  	%r15, %r3, 3;
	setp.lt.u32 	%p5, %r6, 4;
	@%p5 bra 	$L__BB0_7;
	add.s32 	%r27, %r4, %r39;
	mul.wide.s32 	%rd25, %r27, 4;
	add.s64 	%rd26, %rd2, %rd25;
	ld.global.f32 	%f41, [%rd26];
	mad.lo.s32 	%r28, %r5, %r39, %r1;
	mul.wide.s32 	%rd27, %r28, 4;
	add.s64 	%rd28, %rd3, %rd27;
	ld.global.f32 	%f42, [%rd28];
	fma.rn.f32 	%f43, %f41, %f42, %f67;
	ld.global.f32 	%f44, [%rd26+4];
	mul.wide.s32 	%rd29, %r5, 4;
	add.s64 	%rd30, %rd28, %rd29;
	ld.global.f32 	%f45, [%rd30];
	fma.rn.f32 	%f46, %f44, %f45, %f43;
	ld.global.f32 	%f47, [%rd26+8];
	add.s64 	%rd31, %rd30, %rd29;
	ld.global.f32 	%f48, [%rd31];
	fma.rn.f32 	%f49, %f47, %f48, %f46;
	ld.global.f32 	%f50, [%rd26+12];
	add.s64 	%rd32, %rd31, %rd29;
	ld.global.f32 	%f51, [%rd32];
	fma.rn.f32 	%f67, %f50, %f51, %f49;
	add.s32 	%r39, %r39, 4;
$L__BB0_7:
	setp.eq.s32 	%p6, %r15, 0;
	@%p6 bra 	$L__BB0_12;
	setp.eq.s32 	%p7, %r15, 1;
	@%p7 bra 	$L__BB0_10;
	add.s32 	%r29, %r4, %r39;
	mul.wide.s32 	%rd33, %r29, 4;
	add.s64 	%rd34, %rd2, %rd33;
	ld.global.f32 	%f53, [%rd34];
	mad.lo.s32 	%r30, %r5, %r39, %r1;
	mul.wide.s32 	%rd35, %r30, 4;
	add.s64 	%rd36, %rd3, %rd35;
	ld.global.f32 	%f54, [%rd36];
	fma.rn.f32 	%f55, %f53, %f54, %f67;
	ld.global.f32 	%f56, [%rd34+4];
	mul.wide.s32 	%rd37, %r5, 4;
	add.s64 	%rd38, %rd36, %rd37;
	ld.global.f32 	%f57, [%rd38];
	fma.rn.f32 	%f67, %f56, %f57, %f55;
	add.s32 	%r39, %r39, 2;
$L__BB0_10:
	and.b32  	%r31, %r3, 1;
	setp.eq.b32 	%p8, %r31, 1;
	not.pred 	%p9, %p8;
	@%p9 bra 	$L__BB0_12;
	add.s32 	%r32, %r4, %r39;
	mul.wide.s32 	%rd39, %r32, 4;
	add.s64 	%rd40, %rd2, %rd39;
	ld.global.f32 	%f58, [%rd40];
	mad.lo.s32 	%r33, %r5, %r39, %r1;
	mul.wide.s32 	%rd41, %r33, 4;
	add.s64 	%rd42, %rd3, %rd41;
	ld.global.f32 	%f59, [%rd42];
	fma.rn.f32 	%f67, %f58, %f59, %f67;
$L__BB0_12:
	cvta.to.global.u64 	%rd43, %rd8;
	ld.global.u64 	%rd44, [%rd43+8];
	cvta.to.global.u64 	%rd45, %rd44;
	ld.global.u32 	%r34, [%rd43];
	mad.lo.s32 	%r35, %r34, %r2, %r1;
	mul.wide.s32 	%rd46, %r35, 4;
	add.s64 	%rd47, %rd45, %rd46;
	st.global.f32 	[%rd47], %f67;
	ret;

}


// ===== COMPILED SASS (sm_100) =====

	.target	sm_100

	.elftype	@"ET_EXEC"


//--------------------- .note.nv.tkinfo           --------------------------
	.section	.note.nv.tkinfo,"",@"SHT_NOTE"
	.sectionflags	@"SHF_NOTE_NV_TKINFO"
	.tkinfo
        /*0018*/ 	.word	0x00000002
        /*0030*/ 	.string	""
        /*0030*/ 	.string	"ptxas"
        /*0030*/ 	.string	"Cuda compilation tools, release 13.0, V13.0.88"
        /*0030*/ 	.string	"Build cuda_13.0.r13.0/compiler.36424714_0"
        /*0030*/ 	.string	"-arch sm_100 -m 64 "



//--------------------- .note.nv.cuinfo           --------------------------
	.section	.note.nv.cuinfo,"",@"SHT_NOTE"
	.sectionflags	@"SHF_NOTE_NV_CUINFO"
        /*0018*/ 	.short	0x0002
        /*001a*/ 	.short	0x0064
        /*001c*/ 	.short	0x0082
	.zero		2


//--------------------- .nv.info                  --------------------------
	.section	.nv.info,"",@"SHT_CUDA_INFO"
	.align	4


	//----- nvinfo : EIATTR_REGCOUNT
	.align		4
        /*0000*/ 	.byte	0x04, 0x2f
        /*0002*/ 	.short	(.L_1 - .L_0)
	.align		4
.L_0:
        /*0004*/ 	.word	index@(_Z11MatMultiplyP6matrixS0_S0_)
        /*0008*/ 	.word	0x00000020


	//----- nvinfo : EIATTR_FRAME_SIZE
	.align		4
.L_1:
        /*000c*/ 	.byte	0x04, 0x11
        /*000e*/ 	.short	(.L_3 - .L_2)
	.align		4
.L_2:
        /*0010*/ 	.word	index@(_Z11MatMultiplyP6matrixS0_S0_)
        /*0014*/ 	.word	0x00000000


	//----- nvinfo : EIATTR_MIN_STACK_SIZE
	.align		4
.L_3:
        /*0018*/ 	.byte	0x04, 0x12
        /*001a*/ 	.short	(.L_5 - .L_4)
	.align		4
.L_4:
        /*001c*/ 	.word	index@(_Z11MatMultiplyP6matrixS0_S0_)
        /*0020*/ 	.word	0x00000000
.L_5:


//--------------------- .nv.compat                --------------------------
	.section	.nv.compat,"",@"SHT_CUDA_COMPAT_INFO"
	.align	4
        /*0000*/ 	.byte	0x02, 0x09, 0x00, 0x00, 0x02, 0x02, 0x01, 0x00, 0x02, 0x05, 0x05, 0x00, 0x03, 0x07, 0x01, 0x01
        /*0010*/ 	.byte	0x02, 0x03, 0x00, 0x00, 0x02, 0x06, 0x01, 0x00, 0x04, 0x0b, 0x08, 0x00, 0x09, 0x00, 0x00, 0x00
        /*0020*/ 	.byte	0x00, 0x00, 0x00, 0x00


//--------------------- .nv.info._Z11MatMultiplyP6matrixS0_S0_ --------------------------
	.section	.nv.info._Z11MatMultiplyP6matrixS0_S0_,"",@"SHT_CUDA_INFO"
	.sectionflags	@""
	.align	4


	//----- nvinfo : EIATTR_CUDA_API_VERSION
	.align		4
        /*0000*/ 	.byte	0x04, 0x37
        /*0002*/ 	.short	(.L_7 - .L_6)
.L_6:
        /*0004*/ 	.word	0x00000082


	//----- nvinfo : EIATTR_KPARAM_INFO
	.align		4
.L_7:
        /*0008*/ 	.byte	0x04, 0x17
        /*000a*/ 	.short	(.L_9 - .L_8)
.L_8:
        /*000c*/ 	.word	0x00000000
        /*0010*/ 	.short	0x0002
        /*0012*/ 	.short	0x0010
        /*0014*/ 	.byte	0x00, 0xf5, 0x21, 0x00


	//----- nvinfo : EIATTR_KPARAM_INFO
	.align		4
.L_9:
        /*0018*/ 	.byte	0x04, 0x17
        /*001a*/ 	.short	(.L_11 - .L_10)
.L_10:
        /*001c*/ 	.word	0x00000000
        /*0020*/ 	.short	0x0001
        /*0022*/ 	.short	0x0008
        /*0024*/ 	.byte	0x00, 0xf5, 0x21, 0x00


	//----- nvinfo : EIATTR_KPARAM_INFO
	.align		4
.L_11:
        /*0028*/ 	.byte	0x04, 0x17
        /*002a*/ 	.short	(.L_13 - .L_12)
.L_12:
        /*002c*/ 	.word	0x00000000
        /*0030*/ 	.short	0x0000
        /*0032*/ 	.short	0x0000
        /*0034*/ 	.byte	0x00, 0xf5, 0x21, 0x00


	//----- nvinfo : EIATTR_SPARSE_MMA_MASK
	.align		4
.L_13:
        /*0038*/ 	.byte	0x03, 0x50
        /*003a*/ 	.short	0x0000


	//----- nvinfo : EIATTR_MAXREG_COUNT
	.align		4
        /*003c*/ 	.byte	0x03, 0x1b
        /*003e*/ 	.short	0x00ff


	//----- nvinfo : EIATTR_MERCURY_ISA_VERSION
	.align		4
        /*0040*/ 	.byte	0x03, 0x5f
        /*0042*/ 	.short	0x0101


	//----- nvinfo : EIATTR_VRC_CTA_INIT_COUNT
	.align		4
        /*0044*/ 	.byte	0x02, 0x4a
	.zero		1
	.zero		1


	//----- nvinfo : EIATTR_EXIT_INSTR_OFFSETS
	.align		4
        /*0048*/ 	.byte	0x04, 0x1c
        /*004a*/ 	.short	(.L_15 - .L_14)


	//   ....[0]....
.L_14:
        /*004c*/ 	.word	0x000007f0


	//----- nvinfo : EIATTR_CBANK_PARAM_SIZE
	.align		4
.L_15:
        /*0050*/ 	.byte	0x03, 0x19
        /*0052*/ 	.short	0x0018


	//----- nvinfo : EIATTR_PARAM_CBANK
	.align		4
        /*0054*/ 	.byte	0x04, 0x0a
        /*0056*/ 	.short	(.L_17 - .L_16)
	.align		4
.L_16:
        /*0058*/ 	.word	index@(.nv.constant0._Z11MatMultiplyP6matrixS0_S0_)
        /*005c*/ 	.short	0x0380
        /*005e*/ 	.short	0x0018


	//----- nvinfo : EIATTR_SW_WAR
	.align		4
.L_17:
        /*0060*/ 	.byte	0x04, 0x36
        /*0062*/ 	.short	(.L_19 - .L_18)
.L_18:
        /*0064*/ 	.word	0x00000008
.L_19:


//--------------------- .nv.callgraph             --------------------------
	.section	.nv.callgraph,"",@"SHT_CUDA_CALLGRAPH"
	.align	4
	.sectionentsize	8
	.align		4
        /*0000*/ 	.word	0x00000000
	.align		4
        /*0004*/ 	.word	0xffffffff
	.align		4
        /*0008*/ 	.word	0x00000000
	.align		4
        /*000c*/ 	.word	0xfffffffe
	.align		4
        /*0010*/ 	.word	0x00000000
	.align		4
        /*0014*/ 	.word	0xfffffffd
	.align		4
        /*0018*/ 	.word	0x00000000
	.align		4
        /*001c*/ 	.word	0xfffffffc


//--------------------- .text._Z11MatMultiplyP6matrixS0_S0_ --------------------------
	.section	.text._Z11MatMultiplyP6matrixS0_S0_,"ax",@progbits
	.align	128
        .global         _Z11MatMultiplyP6matrixS0_S0_
        .type           _Z11MatMultiplyP6matrixS0_S0_,@function
        .size           _Z11MatMultiplyP6matrixS0_S0_,(.L_x_5 - _Z11MatMultiplyP6matrixS0_S0_)
        .other          _Z11MatMultiplyP6matrixS0_S0_,@"STO_CUDA_ENTRY STV_DEFAULT"
_Z11MatMultiplyP6matrixS0_S0_:
.text._Z11MatMultiplyP6matrixS0_S0_:
[----:B------:R-:W-:Y:S08]  /*0000*/  LDC R1, c[0x0][0x37c] ;  /* 0x0000df00ff017b82 */ /* 0x000ff00000000800 */
[----:B------:R-:W0:Y:S01]  /*0010*/  LDC.64 R10, c[0x0][0x380] ;  /* 0x0000e000ff0a7b82 */ /* 0x000e220000000a00 */
[----:B------:R-:W0:Y:S02]  /*0020*/  LDCU.64 UR4, c[0x0][0x358] ;  /* 0x00006b00ff0477ac */ /* 0x000e240008000a00 */
[----:B0-----:R-:W2:Y:S05]  /*0030*/  LDG.E R0, desc[UR4][R10.64] ;  /* 0x000000040a007981 */ /* 0x001eaa000c1e1900 */
[----:B------:R-:W0:Y:S01]  /*0040*/  S2UR UR6, SR_CTAID.X ;  /* 0x00000000000679c3 */ /* 0x000e220000002500 */
[----:B------:R-:W-:Y:S01]  /*0050*/  HFMA2 R20, -RZ, RZ, 0, 0 ;  /* 0x00000000ff147431 */ /* 0x000fe200000001ff */
[----:B------:R-:W0:Y:S01]  /*0060*/  S2R R3, SR_TID.X ;  /* 0x0000000000037919 */ /* 0x000e220000002100 */
[----:B------:R-:W1:Y:S05]  /*0070*/  S2R R5, SR_TID.Y ;  /* 0x0000000000057919 */ /* 0x000e6a0000002200 */
[----:B------:R-:W0:Y:S08]  /*0080*/  LDC R2, c[0x0][0x360] ;  /* 0x0000d800ff027b82 */ /* 0x000e300000000800 */
[----:B------:R-:W1:Y:S08]  /*0090*/  S2UR UR7, SR_CTAID.Y ;  /* 0x00000000000779c3 */ /* 0x000e700000002600 */
[----:B------:R-:W1:Y:S01]  /*00a0*/  LDC R4, c[0x0][0x364] ;  /* 0x0000d900ff047b82 */ /* 0x000e620000000800 */
[----:B0-----:R-:W-:-:S02]  /*00b0*/  IMAD R2, R2, UR6, R3 ;  /* 0x0000000602027c24 */ /* 0x001fc4000f8e0203 */
[----:B-1----:R-:W-:Y:S01]  /*00c0*/  IMAD R3, R4, UR7, R5 ;  /* 0x0000000704037c24 */ /* 0x002fe2000f8e0205 */
[----:B--2---:R-:W-:-:S13]  /*00d0*/  ISETP.GE.AND P0, PT, R0, 0x1, PT ;  /* 0x000000010000780c */ /* 0x004fda0003f06270 */
[----:B------:R-:W-:Y:S05]  /*00e0*/  @!P0 BRA `(.L_x_0) ;  /* 0x0000000400a88947 */ /* 0x000fea0003800000 */
[----:B------:R-:W0:Y:S01]  /*00f0*/  LDC.64 R14, c[0x0][0x388] ;  /* 0x0000e200ff0e7b82 */ /* 0x000e220000000a00 */
[C---:B------:R-:W-:Y:S01]  /*0100*/  ISETP.GE.U32.AND P1, PT, R0.reuse, 0x8, PT ;  /* 0x000000080000780c */ /* 0x040fe20003f26070 */
[----:B------:R-:W5:Y:S01]  /*0110*/  LDG.E.64 R10, desc[UR4][R10.64+0x8] ;  /* 0x000008040a0a7981 */ /* 0x000f62000c1e1b00 */
[----:B------:R-:W-:Y:S01]  /*0120*/  LOP3.LUT R6, R0, 0x7, RZ, 0xc0, !PT ;  /* 0x0000000700067812 */ /* 0x000fe200078ec0ff */
[----:B------:R-:W-:Y:S01]  /*0130*/  IMAD R7, R3, R0, RZ ;  /* 0x0000000003077224 */ /* 0x000fe200078e02ff */
[----:B------:R-:W-:Y:S02]  /*0140*/  MOV R20, RZ ;  /* 0x000000ff00147202 */ /* 0x000fe40000000f00 */
[----:B------:R-:W-:Y:S02]  /*0150*/  ISETP.NE.AND P0, PT, R6, RZ, PT ;  /* 0x000000ff0600720c */ /* 0x000fe40003f05270 */
[----:B------:R-:W-:Y:S01]  /*0160*/  MOV R8, RZ ;  /* 0x000000ff00087202 */ /* 0x000fe20000000f00 */
[----:B0-----:R0:W5:Y:S04]  /*0170*/  LDG.E R5, desc[UR4][R14.64] ;  /* 0x000000040e057981 */ /* 0x001168000c1e1900 */
[----:B------:R0:W5:Y:S01]  /*0180*/  LDG.E.64 R12, desc[UR4][R14.64+0x8] ;  /* 0x000008040e0c7981 */ /* 0x000162000c1e1b00 */
[----:B------:R-:W-:Y:S05]  /*0190*/  @!P1 BRA `(.L_x_1) ;  /* 0x0000000000bc9947 */ /* 0x000fea0003800000 */
[----:B-----5:R-:W-:Y:S01]  /*01a0*/  IMAD.WIDE.U32 R8, R7, 0x4, R10 ;  /* 0x0000000407087825 */ /* 0x020fe200078e000a */
[----:B------:R-:W-:Y:S02]  /*01b0*/  MOV R20, RZ ;  /* 0x000000ff00147202 */ /* 0x000fe40000000f00 */
[----:B------:R-:W-:Y:S02]  /*01c0*/  MOV R4, R2 ;  /* 0x0000000200047202 */ /* 0x000fe40000000f00 */
[----:B------:R-:W-:Y:S02]  /*01d0*/  IADD3 R18, P1, PT, R8, 0x10, RZ ;  /* 0x0000001008127810 */ /* 0x000fe40007f3e0ff */
[----:B------:R-:W-:Y:S02]  /*01e0*/  LOP3.LUT R8, R0, 0x7ffffff8, RZ, 0xc0, !PT ;  /* 0x7ffffff800087812 */ /* 0x000fe400078ec0ff */
[----:B------:R-:W-:Y:S02]  /*01f0*/  IADD3.X R19, PT, PT, RZ, R9, RZ, P1, !PT ;  /* 0x00000009ff137210 */ /* 0x000fe40000ffe4ff */
[----:B------:R-:W-:-:S07]  /*0200*/  IADD3 R9, PT, PT, -R8, RZ, RZ ;  /* 0x000000ff08097210 */ /* 0x000fce0007ffe1ff */
.L_x_2:
[----:B------:R-:W-:Y:S01]  /*0210*/  IMAD.WIDE R16, R4, 0x4, R12 ;  /* 0x0000000404107825 */ /* 0x000fe200078e020c */
[----:B0-----:R-:W-:Y:S02]  /*0220*/  MOV R14, R18 ;  /* 0x00000012000e7202 */ /* 0x001fe40000000f00 */
[----:B------:R-:W-:Y:S02]  /*0230*/  MOV R15, R19 ;  /* 0x00000013000f7202 */ /* 0x000fe40000000f00 */
[----:B------:R-:W2:Y:S01]  /*0240*/  LDG.E R21, desc[UR4][R16.64] ;  /* 0x0000000410157981 */ /* 0x000ea2000c1e1900 */
[----:B------:R-:W-:-:S03]  /*0250*/  IMAD.WIDE R24, R5, 0x4, R16 ;  /* 0x0000000405187825 */ /* 0x000fc600078e0210 */
[----:B------:R-:W2:Y:S04]  /*0260*/  LDG.E R29, desc[UR4][R14.64+-0x10] ;  /* 0xfffff0040e1d7981 */ /* 0x000ea8000c1e1900 */
[----:B------:R0:W3:Y:S04]  /*0270*/  LDG.E R23, desc[UR4][R24.64] ;  /* 0x0000000418177981 */ /* 0x0000e8000c1e1900 */
[----:B------:R-:W3:Y:S04]  /*0280*/  LDG.E R22, desc[UR4][R14.64+-0xc] ;  /* 0xfffff4040e167981 */ /* 0x000ee8000c1e1900 */
[----:B------:R-:W4:Y:S01]  /*0290*/  LDG.E R26, desc[UR4][R14.64+-0x8] ;  /* 0xfffff8040e1a7981 */ /* 0x000f22000c1e1900 */
[----:B0-----:R-:W-:-:S05]  /*02a0*/  IMAD.WIDE R24, R5, 0x4, R24 ;  /* 0x0000000405187825 */ /* 0x001fca00078e0218 */
[----:B------:R-:W4:Y:S01]  /*02b0*/  LDG.E R27, desc[UR4][R24.64] ;  /* 0x00000004181b7981 */ /* 0x000f22000c1e1900 */
[----:B------:R-:W-:-:S04]  /*02c0*/  IMAD.WIDE R18, R5, 0x4, R24 ;  /* 0x0000000405127825 */ /* 0x000fc800078e0218 */
[----:B------:R-:W-:Y:S02]  /*02d0*/  IMAD.WIDE R16, R5, 0x4, R18 ;  /* 0x0000000405107825 */ /* 0x000fe400078e0212 */
[----:B------:R-:W5:Y:S04]  /*02e0*/  LDG.E R18, desc[UR4][R18.64] ;  /* 0x0000000412127981 */ /* 0x000f68000c1e1900 */
[----:B------:R-:W5:Y:S01]  /*02f0*/  LDG.E R19, desc[UR4][R14.64+0x4] ;  /* 0x000004040e137981 */ /* 0x000f62000c1e1900 */
[----:B--2---:R-:W-:Y:S01]  /*0300*/  FFMA R29, R29, R21, R20 ;  /* 0x000000151d1d7223 */ /* 0x004fe20000000014 */
[----:B------:R-:W-:Y:S02]  /*0310*/  IMAD.WIDE R20, R5, 0x4, R16 ;  /* 0x0000000405147825 */ /* 0x000fe400078e0210 */
[----:B------:R-:W2:Y:S02]  /*0320*/  LDG.E R16, desc[UR4][R16.64] ;  /* 0x0000000410107981 */ /* 0x000ea4000c1e1900 */
[----:B---3--:R-:W-:-:S02]  /*0330*/  FFMA R28, R22, R23, R29 ;  /* 0x00000017161c7223 */ /* 0x008fc4000000001d */
[----:B------:R-:W5:Y:S01]  /*0340*/  LDG.E R29, desc[UR4][R14.64+-0x4] ;  /* 0xfffffc040e1d7981 */ /* 0x000f62000c1e1900 */
[----:B------:R-:W-:-:S03]  /*0350*/  IMAD.WIDE R22, R5, 0x4, R20 ;  /* 0x0000000405167825 */ /* 0x000fc600078e0214 */
[----:B------:R-:W3:Y:S04]  /*0360*/  LDG.E R20, desc[UR4][R20.64] ;  /* 0x0000000414147981 */ /* 0x000ee8000c1e1900 */
[----:B------:R-:W3:Y:S01]  /*0370*/  LDG.E R17, desc[UR4][R14.64+0xc] ;  /* 0x00000c040e117981 */ /* 0x000ee2000c1e1900 */
[----:B----4-:R-:W-:-:S03]  /*0380*/  FFMA R28, R26, R27, R28 ;  /* 0x0000001b1a1c7223 */ /* 0x010fc6000000001c */
[----:B------:R-:W2:Y:S01]  /*0390*/  LDG.E R27, desc[UR4][R14.64] ;  /* 0x000000040e1b7981 */ /* 0x000ea2000c1e1900 */
[----:B------:R-:W-:-:S03]  /*03a0*/  IMAD.WIDE R24, R5, 0x4, R22 ;  /* 0x0000000405187825 */ /* 0x000fc600078e0216 */
[----:B------:R-:W4:Y:S04]  /*03b0*/  LDG.E R26, desc[UR4][R22.64] ;  /* 0x00000004161a7981 */ /* 0x000f28000c1e1900 */
[----:B------:R-:W4:Y:S04]  /*03c0*/  LDG.E R21, desc[UR4][R14.64+0x8] ;  /* 0x000008040e157981 */ /* 0x000f28000c1e1900 */
[----:B------:R-:W4:Y:S01]  /*03d0*/  LDG.E R24, desc[UR4][R24.64] ;  /* 0x0000000418187981 */ /* 0x000f22000c1e1900 */
[----:B------:R-:W-:-:S04]  /*03e0*/  IADD3 R9, PT, PT, R9, 0x8, RZ ;  /* 0x0000000809097810 */ /* 0x000fc80007ffe0ff */
[----:B------:R-:W-:Y:S02]  /*03f0*/  ISETP.NE.AND P1, PT, R9, RZ, PT ;  /* 0x000000ff0900720c */ /* 0x000fe40003f25270 */
[----:B------:R-:W-:Y:S01]  /*0400*/  LEA R4, R5, R4, 0x3 ;  /* 0x0000000405047211 */ /* 0x000fe200078e18ff */
[----:B-----5:R-:W-:-:S04]  /*0410*/  FFMA R18, R29, R18, R28 ;  /* 0x000000121d127223 */ /* 0x020fc8000000001c */
[----:B--2---:R-:W-:-:S04]  /*0420*/  FFMA R16, R27, R16, R18 ;  /* 0x000000101b107223 */ /* 0x004fc80000000012 */
[----:B---3--:R-:W-:Y:S01]  /*0430*/  FFMA R16, R19, R20, R16 ;  /* 0x0000001413107223 */ /* 0x008fe20000000010 */
[----:B------:R-:W-:-:S03]  /*0440*/  IADD3 R18, P2, PT, R14, 0x20, RZ ;  /* 0x000000200e127810 */ /* 0x000fc60007f5e0ff */
[----:B----4-:R-:W-:Y:S01]  /*0450*/  FFMA R16, R21, R26, R16 ;  /* 0x0000001a15107223 */ /* 0x010fe20000000010 */
[----:B------:R-:W-:-:S03]  /*0460*/  IADD3.X R19, PT, PT, RZ, R15, RZ, P2, !PT ;  /* 0x0000000fff137210 */ /* 0x000fc600017fe4ff */
[----:B------:R-:W-:Y:S01]  /*0470*/  FFMA R20, R17, R24, R16 ;  /* 0x0000001811147223 */ /* 0x000fe20000000010 */
[----:B------:R-:W-:Y:S06]  /*0480*/  @P1 BRA `(.L_x_2) ;  /* 0xfffffffc00601947 */ /* 0x000fec000383ffff */
.L_x_1:
[----:B------:R-:W-:Y:S05]  /*0490*/  @!P0 BRA `(.L_x_0) ;  /* 0x0000000000bc8947 */ /* 0x000fea0003800000 */
[----:B------:R-:W-:Y:S02]  /*04a0*/  ISETP.GE.U32.AND P0, PT, R6, 0x4, PT ;  /* 0x000000040600780c */ /* 0x000fe40003f06070 */
[----:B------:R-:W-:-:S04]  /*04b0*/  LOP3.LUT R21, R0, 0x3, RZ, 0xc0, !PT ;  /* 0x0000000300157812 */ /* 0x000fc800078ec0ff */
[----:B------:R-:W-:-:S07]  /*04c0*/  ISETP.NE.AND P1, PT, R21, RZ, PT ;  /* 0x000000ff1500720c */ /* 0x000fce0003f25270 */
[----:B------:R-:W-:Y:S06]  /*04d0*/  @!P0 BRA `(.L_x_3) ;  /* 0x0000000000508947 */ /* 0x000fec0003800000 */
[-C--:B-----5:R-:W-:Y:S01]  /*04e0*/  IMAD R25, R5, R8.reuse, R2 ;  /* 0x0000000805197224 */ /* 0x0a0fe200078e0202 */
[----:B0-----:R-:W-:-:S03]  /*04f0*/  IADD3 R15, PT, PT, R7, R8, RZ ;  /* 0x00000008070f7210 */ /* 0x001fc60007ffe0ff */
[----:B------:R-:W-:-:S04]  /*0500*/  IMAD.WIDE R24, R25, 0x4, R12 ;  /* 0x0000000419187825 */ /* 0x000fc800078e020c */
[----:B------:R-:W-:-:S04]  /*0510*/  IMAD.WIDE R14, R15, 0x4, R10 ;  /* 0x000000040f0e7825 */ /* 0x000fc800078e020a */
[C---:B------:R-:W-:Y:S01]  /*0520*/  IMAD.WIDE R16, R5.reuse, 0x4, R24 ;  /* 0x0000000405107825 */ /* 0x040fe200078e0218 */
[----:B------:R-:W2:Y:S04]  /*0530*/  LDG.E R9, desc[UR4][R14.64] ;  /* 0x000000040e097981 */ /* 0x000ea8000c1e1900 */
[----:B------:R-:W2:Y:S01]  /*0540*/  LDG.E R24, desc[UR4][R24.64] ;  /* 0x0000000418187981 */ /* 0x000ea2000c1e1900 */
[----:B------:R-:W-:-:S03]  /*0550*/  IMAD.WIDE R18, R5, 0x4, R16 ;  /* 0x0000000405127825 */ /* 0x000fc600078e0210 */
[----:B------:R-:W3:Y:S04]  /*0560*/  LDG.E R16, desc[UR4][R16.64] ;  /* 0x0000000410107981 */ /* 0x000ee8000c1e1900 */
[----:B------:R-:W3:Y:S01]  /*0570*/  LDG.E R4, desc[UR4][R14.64+0x4] ;  /* 0x000004040e047981 */ /* 0x000ee2000c1e1900 */
[----:B------:R-:W-:-:S03]  /*0580*/  IMAD.WIDE R22, R5, 0x4, R18 ;  /* 0x0000000405167825 */ /* 0x000fc600078e0212 */
[----:B------:R-:W4:Y:S04]  /*0590*/  LDG.E R6, desc[UR4][R18.64] ;  /* 0x0000000412067981 */ /* 0x000f28000c1e1900 */
[----:B------:R-:W4:Y:S04]  /*05a0*/  LDG.E R27, desc[UR4][R14.64+0x8] ;  /* 0x000008040e1b7981 */ /* 0x000f28000c1e1900 */
[----:B------:R-:W4:Y:S04]  /*05b0*/  LDG.E R29, desc[UR4][R14.64+0xc] ;  /* 0x00000c040e1d7981 */ /* 0x000f28000c1e1900 */
[----:B------:R-:W4:Y:S01]  /*05c0*/  LDG.E R22, desc[UR4][R22.64] ;  /* 0x0000000416167981 */ /* 0x000f22000c1e1900 */
[----:B------:R-:W-:Y:S01]  /*05d0*/  IADD3 R8, PT, PT, R8, 0x4, RZ ;  /* 0x0000000408087810 */ /* 0x000fe20007ffe0ff */
[----:B--2---:R-:W-:-:S04]  /*05e0*/  FFMA R9, R9, R24, R20 ;  /* 0x0000001809097223 */ /* 0x004fc80000000014 */
[----:B---3--:R-:W-:-:S04]  /*05f0*/  FFMA R4, R4, R16, R9 ;  /* 0x0000001004047223 */ /* 0x008fc80000000009 */
[----:B----4-:R-:W-:-:S04]  /*0600*/  FFMA R4, R27, R6, R4 ;  /* 0x000000061b047223 */ /* 0x010fc80000000004 */
[----:B------:R-:W-:-:S07]  /*0610*/  FFMA R20, R29, R22, R4 ;  /* 0x000000161d147223 */ /* 0x000fce0000000004 */
.L_x_3:
[----:B------:R-:W-:Y:S05]  /*0620*/  @!P1 BRA `(.L_x_0) ;  /* 0x0000000000589947 */ /* 0x000fea0003800000 */
[----:B------:R-:W-:Y:S02]  /*0630*/  ISETP.NE.AND P0, PT, R21, 0x1, PT ;  /* 0x000000011500780c */ /* 0x000fe40003f05270 */
[----:B------:R-:W-:-:S04]  /*0640*/  LOP3.LUT R0, R0, 0x1, RZ, 0xc0, !PT ;  /* 0x0000000100007812 */ /* 0x000fc800078ec0ff */
[----:B------:R-:W-:-:S07]  /*0650*/  ISETP.NE.U32.AND P1, PT, R0, 0x1, PT ;  /* 0x000000010000780c */ /* 0x000fce0003f25070 */
[-C--:B-----5:R-:W-:Y:S01]  /*0660*/  @P0 IMAD R17, R5, R8.reuse, R2 ;  /* 0x0000000805110224 */ /* 0x0a0fe200078e0202 */
[----:B0-----:R-:W-:Y:S02]  /*0670*/  @P0 IADD3 R15, PT, PT, R7, R8, RZ ;  /* 0x00000008070f0210 */ /* 0x001fe40007ffe0ff */
[----:B------:R-:W-:Y:S01]  /*0680*/  @P0 IADD3 R8, PT, PT, R8, 0x2, RZ ;  /* 0x0000000208080810 */ /* 0x000fe20007ffe0ff */
[----:B------:R-:W-:-:S03]  /*0690*/  @P0 IMAD.WIDE R16, R17, 0x4, R12 ;  /* 0x0000000411100825 */ /* 0x000fc600078e020c */
[-C--:B------:R-:W-:Y:S01]  /*06a0*/  @!P1 IADD3 R9, PT, PT, R7, R8.reuse, RZ ;  /* 0x0000000807099210 */ /* 0x080fe20007ffe0ff */
[----:B------:R-:W-:Y:S01]  /*06b0*/  @P0 IMAD.WIDE R14, R15, 0x4, R10 ;  /* 0x000000040f0e0825 */ /* 0x000fe200078e020a */
[----:B------:R-:W2:Y:S03]  /*06c0*/  @P0 LDG.E R0, desc[UR4][R16.64] ;  /* 0x0000000410000981 */ /* 0x000ea6000c1e1900 */
[C---:B------:R-:W-:Y:S01]  /*06d0*/  @P0 IMAD.WIDE R6, R5.reuse, 0x4, R16 ;  /* 0x0000000405060825 */ /* 0x040fe200078e0210 */
[----:B------:R-:W2:Y:S03]  /*06e0*/  @P0 LDG.E R19, desc[UR4][R14.64] ;  /* 0x000000040e130981 */ /* 0x000ea6000c1e1900 */
[----:B------:R-:W-:Y:S01]  /*06f0*/  @!P1 IMAD R5, R5, R8, R2 ;  /* 0x0000000805059224 */ /* 0x000fe200078e0202 */
[----:B------:R-:W3:Y:S01]  /*0700*/  @P0 LDG.E R21, desc[UR4][R14.64+0x4] ;  /* 0x000004040e150981 */ /* 0x000ee2000c1e1900 */
[----:B------:R-:W-:-:S03]  /*0710*/  @!P1 IMAD.WIDE R10, R9, 0x4, R10 ;  /* 0x00000004090a9825 */ /* 0x000fc600078e020a */
[----:B------:R-:W3:Y:S01]  /*0720*/  @P0 LDG.E R6, desc[UR4][R6.64] ;  /* 0x0000000406060981 */ /* 0x000ee2000c1e1900 */
[----:B------:R-:W-:-:S03]  /*0730*/  @!P1 IMAD.WIDE R12, R5, 0x4, R12 ;  /* 0x00000004050c9825 */ /* 0x000fc600078e020c */
[----:B------:R-:W4:Y:S04]  /*0740*/  @!P1 LDG.E R11, desc[UR4][R10.64] ;  /* 0x000000040a0b9981 */ /* 0x000f28000c1e1900 */
[----:B------:R-:W4:Y:S01]  /*0750*/  @!P1 LDG.E R12, desc[UR4][R12.64] ;  /* 0x000000040c0c9981 */ /* 0x000f22000c1e1900 */
[----:B--2---:R-:W-:-:S04]  /*0760*/  @P0 FFMA R0, R19, R0, R20 ;  /* 0x0000000013000223 */ /* 0x004fc80000000014 */
[----:B---3--:R-:W-:-:S04]  /*0770*/  @P0 FFMA R20, R21, R6, R0 ;  /* 0x0000000615140223 */ /* 0x008fc80000000000 */
[----:B----4-:R-:W-:-:S07]  /*0780*/  @!P1 FFMA R20, R11, R12, R20 ;  /* 0x0000000c0b149223 */ /* 0x010fce0000000014 */
.L_x_0:
[----:B------:R-:W1:Y:S02]  /*0790*/  LDC.64 R6, c[0x0][0x390] ;  /* 0x0000e400ff067b82 */ /* 0x000e640000000a00 */
[----:B-1----:R-:W2:Y:S04]  /*07a0*/  LDG.E R0, desc[UR4][R6.64] ;  /* 0x0000000406007981 */ /* 0x002ea8000c1e1900 */
[----:B-----5:R-:W3:Y:S01]  /*07b0*/  LDG.E.64 R4, desc[UR4][R6.64+0x8] ;  /* 0x0000080406047981 */ /* 0x020ee2000c1e1b00 */
[----:B--2---:R-:W-:-:S04]  /*07c0*/  IMAD R3, R3, R0, R2 ;  /* 0x0000000003037224 */ /* 0x004fc800078e0202 */
[----:B---3--:R-:W-:-:S05]  /*07d0*/  IMAD.WIDE R4, R3, 0x4, R4 ;  /* 0x0000000403047825 */ /* 0x008fca00078e0204 */
[----:B------:R-:W-:Y:S01]  /*07e0*/  STG.E desc[UR4][R4.64], R20 ;  /* 0x0000001404007986 */ /* 0x000fe2000c101904 */
[----:B------:R-:W-:Y:S05]  /*07f0*/  EXIT ;  /* 0x000000000000794d */ /* 0x000fea0003800000 */
.L_x_4:
[----:B------:R-:W-:-:S00]  /*0800*/  BRA `(.L_x_4) ;  /* 0xfffffffc00fc7947 */ /* 0x000fc0000383ffff */
[----:B------:R-:W-:-:S00]  /*0810*/  NOP ;  /* 0x0000000000007918 */ /* 0x000fc00000000000 */
        /* <DEDUP_REMOVED lines=14> */
.L_x_5:


//--------------------- .nv.shared.reserved.0     --------------------------
	.section	.nv.shared.reserved.0,"aw",@nobits
	.weak		__nv_reservedSMEM_offset_0_alias
	.size		__nv_reservedSMEM_offset_0_alias, 0, 64
	.other		__nv_reservedSMEM_offset_0_alias,@"STO_CUDA_RESERVED_SHARED STV_DEFAULT"
__nv_reservedSMEM_offset_0_alias:
	.zero		0
	.zero		64


//--------------------- .nv.constant0._Z11MatMultiplyP6matrixS0_S0_ --------------------------
	.section	.nv.constant0._Z11MatMultiplyP6matrixS0_S0_,"a",@progbits
	.sectionflags	@""
	.align	4
.nv.constant0._Z11MatMultiplyP6matrixS0_S0_:
	.zero		920


//--------------------- SYMBOLS --------------------------

	.type		.nv.reservedSmem.offset0,@object
	.size		.nv.reservedSmem.offset0,0x4
